//
// Generated by NVIDIA NVVM Compiler
//
// Compiler Build ID: CL-36424714
// Cuda compilation tools, release 13.0, V13.0.88
// Based on NVVM 20.0.0
//

.version 9.0
.target sm_100
.address_size 64

	// .globl	_Z14hello_from_gpuv
.extern .func  (.param .b32 func_retval0) vprintf
(
	.param .b64 vprintf_param_0,
	.param .b64 vprintf_param_1
)
;
.global .align 1 .b8 $str[48] = {72, 101, 108, 108, 111, 32, 87, 111, 114, 108, 100, 32, 102, 114, 111, 109, 32, 98, 108, 111, 99, 107, 45, 37, 100, 32, 97, 110, 100, 32, 116, 104, 114, 101, 97, 100, 45, 40, 37, 100, 44, 32, 37, 100, 41, 33, 10};
.global .align 1 .b8 $str$1[17] = {66, 108, 111, 99, 107, 32, 115, 105, 122, 101, 32, 61, 32, 37, 100, 10};

.visible .entry _Z14hello_from_gpuv()
{
	.local .align 8 .b8 	__local_depot0[16];
	.reg .b64 	%SP;
	.reg .b64 	%SPL;
	.reg .pred 	%p<2>;
	.reg .b32 	%r<16>;
	.reg .b64 	%rd<8>;

	mov.u64 	%SPL, __local_depot0;
	cvta.local.u64 	%SP, %SPL;
	add.u64 	%rd2, %SP, 0;
	add.u64 	%rd1, %SPL, 0;
	mov.u32 	%r3, %ctaid.x;
	mov.u32 	%r4, %tid.x;
	mov.u32 	%r5, %tid.y;
	st.local.v2.u32 	[%rd1], {%r3, %r4};
	st.local.u32 	[%rd1+8], %r5;
	mov.u64 	%rd3, $str;
	cvta.global.u64 	%rd4, %rd3;
	{ // callseq 0, 0
	.param .b64 param0;
	st.param.b64 	[param0], %rd4;
	.param .b64 param1;
	st.param.b64 	[param1], %rd2;
	.param .b32 retval0;
	call.uni (retval0), 
	vprintf, 
	(
	param0, 
	param1
	);
	ld.param.b32 	%r6, [retval0];
	} // callseq 0
	mov.u32 	%r8, %tid.z;
	mov.u32 	%r1, %ntid.x;
	mov.u32 	%r2, %ntid.y;
	mad.lo.s32 	%r9, %r8, %r2, %r5;
	mad.lo.s32 	%r10, %r9, %r1, %r4;
	setp.ne.s32 	%p1, %r10, 1;
	@%p1 bra 	$L__BB0_2;
	mul.lo.s32 	%r11, %r1, %r2;
	mov.u32 	%r12, %ntid.z;
	mul.lo.s32 	%r13, %r11, %r12;
	st.local.u32 	[%rd1], %r13;
	mov.u64 	%rd5, $str$1;
	cvta.global.u64 	%rd6, %rd5;
	{ // callseq 1, 0
	.param .b64 param0;
	st.param.b64 	[param0], %rd6;
	.param .b64 param1;
	st.param.b64 	[param1], %rd2;
	.param .b32 retval0;
	call.uni (retval0), 
	vprintf, 
	(
	param0, 
	param1
	);
	ld.param.b32 	%r14, [retval0];
	} // callseq 1
$L__BB0_2:
	ret;

}


// ===== COMPILED SASS (sm_100) =====

	.target	sm_100

	.elftype	@"ET_EXEC"


//--------------------- .note.nv.tkinfo           --------------------------
	.section	.note.nv.tkinfo,"",@"SHT_NOTE"
	.sectionflags	@"SHF_NOTE_NV_TKINFO"
	.tkinfo
        /*0018*/ 	.word	0x00000002
        /*0030*/ 	.string	""
        /*0030*/ 	.string	"ptxas"
        /*0030*/ 	.string	"Cuda compilation tools, release 13.0, V13.0.88"
        /*0030*/ 	.string	"Build cuda_13.0.r13.0/compiler.36424714_0"
        /*0030*/ 	.string	"-arch sm_100 -m 64 "



//--------------------- .note.nv.cuinfo           --------------------------
	.section	.note.nv.cuinfo,"",@"SHT_NOTE"
	.sectionflags	@"SHF_NOTE_NV_CUINFO"
        /*0018*/ 	.short	0x0002
        /*001a*/ 	.short	0x0064
        /*001c*/ 	.short	0x0082
	.zero		2


//--------------------- .nv.info                  --------------------------
	.section	.nv.info,"",@"SHT_CUDA_INFO"
	.align	4


	//----- nvinfo : EIATTR_REGCOUNT
	.align		4
        /*0000*/ 	.byte	0x04, 0x2f
        /*0002*/ 	.short	(.L_3 - .L_2)
	.align		4
.L_2:
        /*0004*/ 	.word	index@(_Z14hello_from_gpuv)
        /*0008*/ 	.word	0x00000019


	//----- nvinfo : EIATTR_FRAME_SIZE
	.align		4
.L_3:
        /*000c*/ 	.byte	0x04, 0x11
        /*000e*/ 	.short	(.L_5 - .L_4)
	.align		4
.L_4:
        /*0010*/ 	.word	index@(_Z14hello_from_gpuv)
        /*0014*/ 	.word	0x00000010


	//----- nvinfo : EIATTR_MIN_STACK_SIZE
	.align		4
.L_5:
        /*0018*/ 	.byte	0x04, 0x12
        /*001a*/ 	.short	(.L_7 - .L_6)
	.align		4
.L_6:
        /*001c*/ 	.word	index@(_Z14hello_from_gpuv)
        /*0020*/ 	.word	0x00000010
.L_7:


//--------------------- .nv.compat                --------------------------
	.section	.nv.compat,"",@"SHT_CUDA_COMPAT_INFO"
	.align	4
        /*0000*/ 	.byte	0x02, 0x09, 0x00, 0x00, 0x02, 0x02, 0x01, 0x00, 0x02, 0x05, 0x05, 0x00, 0x03, 0x07, 0x01, 0x01
        /*0010*/ 	.byte	0x02, 0x03, 0x00, 0x00, 0x02, 0x06, 0x01, 0x00, 0x04, 0x0b, 0x08, 0x00, 0x09, 0x00, 0x00, 0x00
        /*0020*/ 	.byte	0x00, 0x00, 0x00, 0x00


//--------------------- .nv.info._Z14hello_from_gpuv --------------------------
	.section	.nv.info._Z14hello_from_gpuv,"",@"SHT_CUDA_INFO"
	.sectionflags	@""
	.align	4


	//----- nvinfo : EIATTR_CUDA_API_VERSION
	.align		4
        /*0000*/ 	.byte	0x04, 0x37
        /*0002*/ 	.short	(.L_9 - .L_8)
.L_8:
        /*0004*/ 	.word	0x00000082


	//----- nvinfo : EIATTR_SPARSE_MMA_MASK
	.align		4
.L_9:
        /*0008*/ 	.byte	0x03, 0x50
        /*000a*/ 	.short	0x0000


	//----- nvinfo : EIATTR_MAXREG_COUNT
	.align		4
        /*000c*/ 	.byte	0x03, 0x1b
        /*000e*/ 	.short	0x00ff


	//----- nvinfo : EIATTR_EXTERNS
	.align		4
        /*0010*/ 	.byte	0x04, 0x0f
        /*0012*/ 	.short	(.L_11 - .L_10)


	//   ....[0]....
	.align		4
.L_10:
        /*0014*/ 	.word	index@(vprintf)


	//----- nvinfo : EIATTR_MERCURY_ISA_VERSION
	.align		4
.L_11:
        /*0018*/ 	.byte	0x03, 0x5f
        /*001a*/ 	.short	0x0101


	//----- nvinfo : EIATTR_VRC_CTA_INIT_COUNT
	.align		4
        /*001c*/ 	.byte	0x02, 0x4a
	.zero		1
	.zero		1


	//----- nvinfo : EIATTR_SYSCALL_OFFSETS
	.align		4
        /*0020*/ 	.byte	0x04, 0x46
        /*0022*/ 	.short	(.L_13 - .L_12)


	//   ....[0]....
.L_12:
        /*0024*/ 	.word	0x00000130


	//   ....[1]....
        /*0028*/ 	.word	0x00000260


	//----- nvinfo : EIATTR_EXIT_INSTR_OFFSETS
	.align		4
.L_13:
        /*002c*/ 	.byte	0x04, 0x1c
        /*002e*/ 	.short	(.L_15 - .L_14)


	//   ....[0]....
.L_14:
        /*0030*/ 	.word	0x000001a0


	//   ....[1]....
        /*0034*/ 	.word	0x00000270


	//----- nvinfo : EIATTR_CRS_STACK_SIZE
	.align		4
.L_15:
        /*0038*/ 	.byte	0x04, 0x1e
        /*003a*/ 	.short	(.L_17 - .L_16)
.L_16:
        /*003c*/ 	.word	0x00000000


	//----- nvinfo : EIATTR_SW_WAR
	.align		4
.L_17:
        /*0040*/ 	.byte	0x04, 0x36
        /*0042*/ 	.short	(.L_19 - .L_18)
.L_18:
        /*0044*/ 	.word	0x00000008
.L_19:


//--------------------- .nv.callgraph             --------------------------
	.section	.nv.callgraph,"",@"SHT_CUDA_CALLGRAPH"
	.align	4
	.sectionentsize	8
	.align		4
        /*0000*/ 	.word	0x00000000
	.align		4
        /*0004*/ 	.word	0xffffffff
	.align		4
        /*0008*/ 	.word	index@(_Z14hello_from_gpuv)
	.align		4
        /*000c*/ 	.word	index@(vprintf)
	.align		4
        /*0010*/ 	.word	0x00000000
	.align		4
        /*0014*/ 	.word	0xfffffffe
	.align		4
        /*0018*/ 	.word	0x00000000
	.align		4
        /*001c*/ 	.word	0xfffffffd
	.align		4
        /*0020*/ 	.word	0x00000000
	.align		4
        /*0024*/ 	.word	0xfffffffc


//--------------------- .nv.constant4             --------------------------
	.section	.nv.constant4,"a",@progbits
	.align	8
	.align		8
.nv.constant4:
        /*0000*/ 	.dword	vprintf
	.align		8
        /*0008*/ 	.dword	$str
	.align		8
        /*0010*/ 	.dword	$str$1


//--------------------- .text._Z14hello_from_gpuv --------------------------
	.section	.text._Z14hello_from_gpuv,"ax",@progbits
	.align	128
        .global         _Z14hello_from_gpuv
        .type           _Z14hello_from_gpuv,@function
        .size           _Z14hello_from_gpuv,(.L_x_3 - _Z14hello_from_gpuv)
        .other          _Z14hello_from_gpuv,@"STO_CUDA_ENTRY STV_DEFAULT"
_Z14hello_from_gpuv:
.text._Z14hello_from_gpuv:
[----:B------:R-:W0:Y:S01]  /*0000*/  LDC R1, c[0x0][0x37c] ;  /* 0x0000df00ff017b82 */ /* 0x000e220000000800 */
[----:B------:R-:W1:Y:S01]  /*0010*/  S2R R16, SR_CTAID.X ;  /* 0x0000000000107919 */ /* 0x000e620000002500 */
[----:B------:R-:W2:Y:S01]  /*0020*/  LDCU UR4, c[0x0][0x2f8] ;  /* 0x00005f00ff0477ac */ /* 0x000ea20008000800 */
[----:B0-----:R-:W-:Y:S01]  /*0030*/  VIADD R1, R1, 0xfffffff0 ;  /* 0xfffffff001017836 */ /* 0x001fe20000000000 */
[----:B------:R-:W-:Y:S01]  /*0040*/  MOV R19, 0x0 ;  /* 0x0000000000137802 */ /* 0x000fe20000000f00 */
[----:B------:R-:W1:Y:S01]  /*0050*/  S2R R17, SR_TID.X ;  /* 0x0000000000117919 */ /* 0x000e620000002100 */
[----:B------:R-:W0:Y:S02]  /*0060*/  LDCU UR5, c[0x0][0x2fc] ;  /* 0x00005f80ff0577ac */ /* 0x000e240008000800 */
[----:B------:R3:W4:Y:S01]  /*0070*/  LDC.64 R8, c[0x4][R19] ;  /* 0x0100000013087b82 */ /* 0x0007220000000a00 */
[----:B------:R-:W5:Y:S01]  /*0080*/  S2R R22, SR_TID.Y ;  /* 0x0000000000167919 */ /* 0x000f620000002200 */
[----:B------:R-:W3:Y:S01]  /*0090*/  LDCU.64 UR6, c[0x4][0x8] ;  /* 0x01000100ff0677ac */ /* 0x000ee20008000a00 */
[----:B--2---:R-:W-:-:S04]  /*00a0*/  IADD3 R2, P0, PT, R1, UR4, RZ ;  /* 0x0000000401027c10 */ /* 0x004fc8000ff1e0ff */
[----:B------:R-:W-:Y:S01]  /*00b0*/  MOV R6, R2 ;  /* 0x0000000200067202 */ /* 0x000fe20000000f00 */
[----:B0-----:R-:W-:Y:S01]  /*00c0*/  IMAD.X R18, RZ, RZ, UR5, P0 ;  /* 0x00000005ff127e24 */ /* 0x001fe200080e06ff */
[----:B---3--:R-:W-:Y:S01]  /*00d0*/  MOV R4, UR6 ;  /* 0x0000000600047c02 */ /* 0x008fe20008000f00 */
[----:B------:R-:W-:Y:S02]  /*00e0*/  IMAD.U32 R5, RZ, RZ, UR7 ;  /* 0x00000007ff057e24 */ /* 0x000fe4000f8e00ff */
[----:B------:R-:W-:Y:S01]  /*00f0*/  IMAD.MOV.U32 R7, RZ, RZ, R18 ;  /* 0x000000ffff077224 */ /* 0x000fe200078e0012 */
[----:B-1----:R0:W-:Y:S04]  /*0100*/  STL.64 [R1], R16 ;  /* 0x0000001001007387 */ /* 0x0021e80000100a00 */
[----:B-----5:R0:W-:Y:S02]  /*0110*/  STL [R1+0x8], R22 ;  /* 0x0000081601007387 */ /* 0x0201e40000100800 */
[----:B------:R-:W-:-:S07]  /*0120*/  LEPC R20, `(.L_x_0) ;  /* 0x000000001014794e */ /* 0x000fce0000000000 */
[----:B0---4-:R-:W-:Y:S05]  /*0130*/  CALL.ABS.NOINC R8 ;  /* 0x0000000008007343 */ /* 0x011fea0003c00000 */
.L_x_0:
[----:B------:R-:W0:Y:S01]  /*0140*/  S2R R3, SR_TID.Z ;  /* 0x0000000000037919 */ /* 0x000e220000002300 */
[----:B------:R-:W1:Y:S08]  /*0150*/  LDC R0, c[0x0][0x360] ;  /* 0x0000d800ff007b82 */ /* 0x000e700000000800 */
[----:B------:R-:W0:Y:S02]  /*0160*/  LDC R5, c[0x0][0x364] ;  /* 0x0000d900ff057b82 */ /* 0x000e240000000800 */
[----:B0-----:R-:W-:-:S04]  /*0170*/  IMAD R22, R3, R5, R22 ;  /* 0x0000000503167224 */ /* 0x001fc800078e0216 */
[----:B-1----:R-:W-:-:S05]  /*0180*/  IMAD R22, R22, R0, R17 ;  /* 0x0000000016167224 */ /* 0x002fca00078e0211 */
[----:B------:R-:W-:-:S13]  /*0190*/  ISETP.NE.AND P0, PT, R22, 0x1, PT ;  /* 0x000000011600780c */ /* 0x000fda0003f05270 */
[----:B------:R-:W-:Y:S05]  /*01a0*/  @P0 EXIT ;  /* 0x000000000000094d */ /* 0x000fea0003800000 */
[----:B------:R-:W0:Y:S01]  /*01b0*/  LDCU UR4, c[0x0][0x368] ;  /* 0x00006d00ff0477ac */ /* 0x000e220008000800 */
[----:B------:R-:W-:Y:S01]  /*01c0*/  IMAD R0, R0, R5, RZ ;  /* 0x0000000500007224 */ /* 0x000fe200078e02ff */
[----:B------:R1:W2:Y:S01]  /*01d0*/  LDC.64 R8, c[0x4][R19] ;  /* 0x0100000013087b82 */ /* 0x0002a20000000a00 */
[----:B------:R-:W-:Y:S02]  /*01e0*/  MOV R6, R2 ;  /* 0x0000000200067202 */ /* 0x000fe40000000f00 */
[----:B------:R-:W-:Y:S01]  /*01f0*/  MOV R7, R18 ;  /* 0x0000001200077202 */ /* 0x000fe20000000f00 */
[----:B0-----:R-:W-:Y:S01]  /*0200*/  IMAD R0, R0, UR4, RZ ;  /* 0x0000000400007c24 */ /* 0x001fe2000f8e02ff */
[----:B------:R-:W0:Y:S04]  /*0210*/  LDCU.64 UR4, c[0x4][0x10] ;  /* 0x01000200ff0477ac */ /* 0x000e280008000a00 */
[----:B------:R1:W-:Y:S01]  /*0220*/  STL [R1], R0 ;  /* 0x0000000001007387 */ /* 0x0003e20000100800 */
[----:B0-----:R-:W-:Y:S01]  /*0230*/  MOV R4, UR4 ;  /* 0x0000000400047c02 */ /* 0x001fe20008000f00 */
[----:B-1----:R-:W-:-:S07]  /*0240*/  IMAD.U32 R5, RZ, RZ, UR5 ;  /* 0x00000005ff057e24 */ /* 0x002fce000f8e00ff */
[----:B------:R-:W-:-:S07]  /*0250*/  LEPC R20, `(.L_x_1) ;  /* 0x000000001014794e */ /* 0x000fce0000000000 */
[----:B--2---:R-:W-:Y:S05]  /*0260*/  CALL.ABS.NOINC R8 ;  /* 0x0000000008007343 */ /* 0x004fea0003c00000 */
.L_x_1:
[----:B------:R-:W-:Y:S05]  /*0270*/  EXIT ;  /* 0x000000000000794d */ /* 0x000fea0003800000 */
.L_x_2:
[----:B------:R-:W-:-:S00]  /*0280*/  BRA `(.L_x_2) ;  /* 0xfffffffc00fc7947 */ /* 0x000fc0000383ffff */
[----:B------:R-:W-:-:S00]  /*0290*/  NOP ;  /* 0x0000000000007918 */ /* 0x000fc00000000000 */
        /* <DEDUP_REMOVED lines=14> */
.L_x_3:


//--------------------- .nv.global.init           --------------------------
	.section	.nv.global.init,"aw",@progbits
.nv.global.init:
	.type		$str$1,@object
	.size		$str$1,($str - $str$1)
$str$1:
        /*0000*/ 	.byte	0x42, 0x6c, 0x6f, 0x63, 0x6b, 0x20, 0x73, 0x69, 0x7a, 0x65, 0x20, 0x3d, 0x20, 0x25, 0x64, 0x0a
        /*0010*/ 	.byte	0x00
	.type		$str,@object
	.size		$str,(.L_0 - $str)
$str:
        /*0011*/ 	.byte	0x48, 0x65, 0x6c, 0x6c, 0x6f, 0x20, 0x57, 0x6f, 0x72, 0x6c, 0x64, 0x20, 0x66, 0x72, 0x6f, 0x6d
        /*0021*/ 	.byte	0x20, 0x62, 0x6c, 0x6f, 0x63, 0x6b, 0x2d, 0x25, 0x64, 0x20, 0x61, 0x6e, 0x64, 0x20, 0x74, 0x68
        /*0031*/ 	.byte	0x72, 0x65, 0x61, 0x64, 0x2d, 0x28, 0x25, 0x64, 0x2c, 0x20, 0x25, 0x64, 0x29, 0x21, 0x0a, 0x00
.L_0:


//--------------------- .nv.shared.reserved.0     --------------------------
	.section	.nv.shared.reserved.0,"aw",@nobits
	.weak		__nv_reservedSMEM_offset_0_alias
	.size		__nv_reservedSMEM_offset_0_alias, 0, 64
	.other		__nv_reservedSMEM_offset_0_alias,@"STO_CUDA_RESERVED_SHARED STV_DEFAULT"
__nv_reservedSMEM_offset_0_alias:
	.zero		0
	.zero		64


//--------------------- .nv.constant0._Z14hello_from_gpuv --------------------------
	.section	.nv.constant0._Z14hello_from_gpuv,"a",@progbits
	.sectionflags	@""
	.align	4
.nv.constant0._Z14hello_from_gpuv:
	.zero		896


//--------------------- SYMBOLS --------------------------

	.type		.nv.reservedSmem.offset0,@object
	.size		.nv.reservedSmem.offset0,0x4
	.type		vprintf,@function
